//
// Generated by NVIDIA NVVM Compiler
//
// Compiler Build ID: CL-36424714
// Cuda compilation tools, release 13.0, V13.0.88
// Based on NVVM 20.0.0
//

.version 9.0
.target sm_100
.address_size 64

	// .globl	_Z20rgb_copy_interleavedP5pixelS0_

.visible .entry _Z20rgb_copy_interleavedP5pixelS0_(
	.param .u64 .ptr .align 1 _Z20rgb_copy_interleavedP5pixelS0__param_0,
	.param .u64 .ptr .align 1 _Z20rgb_copy_interleavedP5pixelS0__param_1
)
{
	.reg .b32 	%r<5>;
	.reg .b64 	%rd<8>;

	ld.param.u64 	%rd1, [_Z20rgb_copy_interleavedP5pixelS0__param_0];
	ld.param.u64 	%rd2, [_Z20rgb_copy_interleavedP5pixelS0__param_1];
	cvta.to.global.u64 	%rd3, %rd1;
	cvta.to.global.u64 	%rd4, %rd2;
	mov.u32 	%r1, %tid.x;
	mul.wide.u32 	%rd5, %r1, 12;
	add.s64 	%rd6, %rd4, %rd5;
	ld.global.u32 	%r2, [%rd6];
	add.s64 	%rd7, %rd3, %rd5;
	st.global.u32 	[%rd7], %r2;
	ld.global.u32 	%r3, [%rd6+4];
	st.global.u32 	[%rd7+4], %r3;
	ld.global.u32 	%r4, [%rd6+8];
	st.global.u32 	[%rd7+8], %r4;
	ret;

}
	// .globl	_Z18rgb_copy_coalescedP5pixelS0_
.visible .entry _Z18rgb_copy_coalescedP5pixelS0_(
	.param .u64 .ptr .align 1 _Z18rgb_copy_coalescedP5pixelS0__param_0,
	.param .u64 .ptr .align 1 _Z18rgb_copy_coalescedP5pixelS0__param_1
)
{
	.reg .b32 	%r<6>;
	.reg .b64 	%rd<13>;

	ld.param.u64 	%rd1, [_Z18rgb_copy_coalescedP5pixelS0__param_0];
	ld.param.u64 	%rd2, [_Z18rgb_copy_coalescedP5pixelS0__param_1];
	cvta.to.global.u64 	%rd3, %rd1;
	cvta.to.global.u64 	%rd4, %rd2;
	mov.u32 	%r1, %tid.x;
	mul.wide.u32 	%rd5, %r1, 4;
	add.s64 	%rd6, %rd4, %rd5;
	ld.global.u32 	%r2, [%rd6];
	add.s64 	%rd7, %rd3, %rd5;
	st.global.u32 	[%rd7], %r2;
	mov.u32 	%r3, %ntid.x;
	mul.wide.s32 	%rd8, %r3, 4;
	add.s64 	%rd9, %rd6, %rd8;
	ld.global.u32 	%r4, [%rd9];
	add.s64 	%rd10, %rd7, %rd8;
	st.global.u32 	[%rd10], %r4;
	add.s64 	%rd11, %rd9, %rd8;
	ld.global.u32 	%r5, [%rd11];
	add.s64 	%rd12, %rd10, %rd8;
	st.global.u32 	[%rd12], %r5;
	ret;

}


// ===== COMPILED SASS (sm_100) =====

	.target	sm_100

	.elftype	@"ET_EXEC"


//--------------------- .note.nv.tkinfo           --------------------------
	.section	.note.nv.tkinfo,"",@"SHT_NOTE"
	.sectionflags	@"SHF_NOTE_NV_TKINFO"
	.tkinfo
        /*0018*/ 	.word	0x00000002
        /*0030*/ 	.string	""
        /*0030*/ 	.string	"ptxas"
        /*0030*/ 	.string	"Cuda compilation tools, release 13.0, V13.0.88"
        /*0030*/ 	.string	"Build cuda_13.0.r13.0/compiler.36424714_0"
        /*0030*/ 	.string	"-arch sm_100 -m 64 "



//--------------------- .note.nv.cuinfo           --------------------------
	.section	.note.nv.cuinfo,"",@"SHT_NOTE"
	.sectionflags	@"SHF_NOTE_NV_CUINFO"
        /*0018*/ 	.short	0x0002
        /*001a*/ 	.short	0x0064
        /*001c*/ 	.short	0x0082
	.zero		2


//--------------------- .nv.info                  --------------------------
	.section	.nv.info,"",@"SHT_CUDA_INFO"
	.align	4


	//----- nvinfo : EIATTR_REGCOUNT
	.align		4
        /*0000*/ 	.byte	0x04, 0x2f
        /*0002*/ 	.short	(.L_1 - .L_0)
	.align		4
.L_0:
        /*0004*/ 	.word	index@(_Z20rgb_copy_interleavedP5pixelS0_)
        /*0008*/ 	.word	0x0000000e


	//----- nvinfo : EIATTR_FRAME_SIZE
	.align		4
.L_1:
        /*000c*/ 	.byte	0x04, 0x11
        /*000e*/ 	.short	(.L_3 - .L_2)
	.align		4
.L_2:
        /*0010*/ 	.word	index@(_Z20rgb_copy_interleavedP5pixelS0_)
        /*0014*/ 	.word	0x00000000


	//----- nvinfo : EIATTR_REGCOUNT
	.align		4
.L_3:
        /*0018*/ 	.byte	0x04, 0x2f
        /*001a*/ 	.short	(.L_5 - .L_4)
	.align		4
.L_4:
        /*001c*/ 	.word	index@(_Z18rgb_copy_coalescedP5pixelS0_)
        /*0020*/ 	.word	0x00000014


	//----- nvinfo : EIATTR_FRAME_SIZE
	.align		4
.L_5:
        /*0024*/ 	.byte	0x04, 0x11
        /*0026*/ 	.short	(.L_7 - .L_6)
	.align		4
.L_6:
        /*0028*/ 	.word	index@(_Z18rgb_copy_coalescedP5pixelS0_)
        /*002c*/ 	.word	0x00000000


	//----- nvinfo : EIATTR_MIN_STACK_SIZE
	.align		4
.L_7:
        /*0030*/ 	.byte	0x04, 0x12
        /*0032*/ 	.short	(.L_9 - .L_8)
	.align		4
.L_8:
        /*0034*/ 	.word	index@(_Z18rgb_copy_coalescedP5pixelS0_)
        /*0038*/ 	.word	0x00000000


	//----- nvinfo : EIATTR_MIN_STACK_SIZE
	.align		4
.L_9:
        /*003c*/ 	.byte	0x04, 0x12
        /*003e*/ 	.short	(.L_11 - .L_10)
	.align		4
.L_10:
        /*0040*/ 	.word	index@(_Z20rgb_copy_interleavedP5pixelS0_)
        /*0044*/ 	.word	0x00000000
.L_11:


//--------------------- .nv.compat                --------------------------
	.section	.nv.compat,"",@"SHT_CUDA_COMPAT_INFO"
	.align	4
        /*0000*/ 	.byte	0x02, 0x09, 0x00, 0x00, 0x02, 0x02, 0x01, 0x00, 0x02, 0x05, 0x05, 0x00, 0x03, 0x07, 0x01, 0x01
        /*0010*/ 	.byte	0x02, 0x03, 0x00, 0x00, 0x02, 0x06, 0x01, 0x00, 0x04, 0x0b, 0x08, 0x00, 0x09, 0x00, 0x00, 0x00
        /*0020*/ 	.byte	0x00, 0x00, 0x00, 0x00


//--------------------- .nv.info._Z18rgb_copy_coalescedP5pixelS0_ --------------------------
	.section	.nv.info._Z18rgb_copy_coalescedP5pixelS0_,"",@"SHT_CUDA_INFO"
	.sectionflags	@""
	.align	4


	//----- nvinfo : EIATTR_CUDA_API_VERSION
	.align		4
        /*0000*/ 	.byte	0x04, 0x37
        /*0002*/ 	.short	(.L_13 - .L_12)
.L_12:
        /*0004*/ 	.word	0x00000082


	//----- nvinfo : EIATTR_KPARAM_INFO
	.align		4
.L_13:
        /*0008*/ 	.byte	0x04, 0x17
        /*000a*/ 	.short	(.L_15 - .L_14)
.L_14:
        /*000c*/ 	.word	0x00000000
        /*0010*/ 	.short	0x0001
        /*0012*/ 	.short	0x0008
        /*0014*/ 	.byte	0x00, 0xf5, 0x21, 0x00


	//----- nvinfo : EIATTR_KPARAM_INFO
	.align		4
.L_15:
        /*0018*/ 	.byte	0x04, 0x17
        /*001a*/ 	.short	(.L_17 - .L_16)
.L_16:
        /*001c*/ 	.word	0x00000000
        /*0020*/ 	.short	0x0000
        /*0022*/ 	.short	0x0000
        /*0024*/ 	.byte	0x00, 0xf5, 0x21, 0x00


	//----- nvinfo : EIATTR_SPARSE_MMA_MASK
	.align		4
.L_17:
        /*0028*/ 	.byte	0x03, 0x50
        /*002a*/ 	.short	0x0000


	//----- nvinfo : EIATTR_MAXREG_COUNT
	.align		4
        /*002c*/ 	.byte	0x03, 0x1b
        /*002e*/ 	.short	0x00ff


	//----- nvinfo : EIATTR_MERCURY_ISA_VERSION
	.align		4
        /*0030*/ 	.byte	0x03, 0x5f
        /*0032*/ 	.short	0x0101


	//----- nvinfo : EIATTR_VRC_CTA_INIT_COUNT
	.align		4
        /*0034*/ 	.byte	0x02, 0x4a
	.zero		1
	.zero		1


	//----- nvinfo : EIATTR_EXIT_INSTR_OFFSETS
	.align		4
        /*0038*/ 	.byte	0x04, 0x1c
        /*003a*/ 	.short	(.L_19 - .L_18)


	//   ....[0]....
.L_18:
        /*003c*/ 	.word	0x00000120


	//----- nvinfo : EIATTR_CBANK_PARAM_SIZE
	.align		4
.L_19:
        /*0040*/ 	.byte	0x03, 0x19
        /*0042*/ 	.short	0x0010


	//----- nvinfo : EIATTR_PARAM_CBANK
	.align		4
        /*0044*/ 	.byte	0x04, 0x0a
        /*0046*/ 	.short	(.L_21 - .L_20)
	.align		4
.L_20:
        /*0048*/ 	.word	index@(.nv.constant0._Z18rgb_copy_coalescedP5pixelS0_)
        /*004c*/ 	.short	0x0380
        /*004e*/ 	.short	0x0010


	//----- nvinfo : EIATTR_SW_WAR
	.align		4
.L_21:
        /*0050*/ 	.byte	0x04, 0x36
        /*0052*/ 	.short	(.L_23 - .L_22)
.L_22:
        /*0054*/ 	.word	0x00000008
.L_23:


//--------------------- .nv.info._Z20rgb_copy_interleavedP5pixelS0_ --------------------------
	.section	.nv.info._Z20rgb_copy_interleavedP5pixelS0_,"",@"SHT_CUDA_INFO"
	.sectionflags	@""
	.align	4


	//----- nvinfo : EIATTR_CUDA_API_VERSION
	.align		4
        /*0000*/ 	.byte	0x04, 0x37
        /*0002*/ 	.short	(.L_25 - .L_24)
.L_24:
        /*0004*/ 	.word	0x00000082


	//----- nvinfo : EIATTR_KPARAM_INFO
	.align		4
.L_25:
        /*0008*/ 	.byte	0x04, 0x17
        /*000a*/ 	.short	(.L_27 - .L_26)
.L_26:
        /*000c*/ 	.word	0x00000000
        /*0010*/ 	.short	0x0001
        /*0012*/ 	.short	0x0008
        /*0014*/ 	.byte	0x00, 0xf5, 0x21, 0x00


	//----- nvinfo : EIATTR_KPARAM_INFO
	.align		4
.L_27:
        /*0018*/ 	.byte	0x04, 0x17
        /*001a*/ 	.short	(.L_29 - .L_28)
.L_28:
        /*001c*/ 	.word	0x00000000
        /*0020*/ 	.short	0x0000
        /*0022*/ 	.short	0x0000
        /*0024*/ 	.byte	0x00, 0xf5, 0x21, 0x00


	//----- nvinfo : EIATTR_SPARSE_MMA_MASK
	.align		4
.L_29:
        /*0028*/ 	.byte	0x03, 0x50
        /*002a*/ 	.short	0x0000


	//----- nvinfo : EIATTR_MAXREG_COUNT
	.align		4
        /*002c*/ 	.byte	0x03, 0x1b
        /*002e*/ 	.short	0x00ff


	//----- nvinfo : EIATTR_MERCURY_ISA_VERSION
	.align		4
        /*0030*/ 	.byte	0x03, 0x5f
        /*0032*/ 	.short	0x0101


	//----- nvinfo : EIATTR_VRC_CTA_INIT_COUNT
	.align		4
        /*0034*/ 	.byte	0x02, 0x4a
	.zero		1
	.zero		1


	//----- nvinfo : EIATTR_EXIT_INSTR_OFFSETS
	.align		4
        /*0038*/ 	.byte	0x04, 0x1c
        /*003a*/ 	.short	(.L_31 - .L_30)


	//   ....[0]....
.L_30:
        /*003c*/ 	.word	0x000000d0


	//----- nvinfo : EIATTR_CBANK_PARAM_SIZE
	.align		4
.L_31:
        /*0040*/ 	.byte	0x03, 0x19
        /*0042*/ 	.short	0x0010


	//----- nvinfo : EIATTR_PARAM_CBANK
	.align		4
        /*0044*/ 	.byte	0x04, 0x0a
        /*0046*/ 	.short	(.L_33 - .L_32)
	.align		4
.L_32:
        /*0048*/ 	.word	index@(.nv.constant0._Z20rgb_copy_interleavedP5pixelS0_)
        /*004c*/ 	.short	0x0380
        /*004e*/ 	.short	0x0010


	//----- nvinfo : EIATTR_SW_WAR
	.align		4
.L_33:
        /*0050*/ 	.byte	0x04, 0x36
        /*0052*/ 	.short	(.L_35 - .L_34)
.L_34:
        /*0054*/ 	.word	0x00000008
.L_35:


//--------------------- .nv.callgraph             --------------------------
	.section	.nv.callgraph,"",@"SHT_CUDA_CALLGRAPH"
	.align	4
	.sectionentsize	8
	.align		4
        /*0000*/ 	.word	0x00000000
	.align		4
        /*0004*/ 	.word	0xffffffff
	.align		4
        /*0008*/ 	.word	0x00000000
	.align		4
        /*000c*/ 	.word	0xfffffffe
	.align		4
        /*0010*/ 	.word	0x00000000
	.align		4
        /*0014*/ 	.word	0xfffffffd
	.align		4
        /*0018*/ 	.word	0x00000000
	.align		4
        /*001c*/ 	.word	0xfffffffc


//--------------------- .text._Z18rgb_copy_coalescedP5pixelS0_ --------------------------
	.section	.text._Z18rgb_copy_coalescedP5pixelS0_,"ax",@progbits
	.align	128
        .global         _Z18rgb_copy_coalescedP5pixelS0_
        .type           _Z18rgb_copy_coalescedP5pixelS0_,@function
        .size           _Z18rgb_copy_coalescedP5pixelS0_,(.L_x_2 - _Z18rgb_copy_coalescedP5pixelS0_)
        .other          _Z18rgb_copy_coalescedP5pixelS0_,@"STO_CUDA_ENTRY STV_DEFAULT"
_Z18rgb_copy_coalescedP5pixelS0_:
.text._Z18rgb_copy_coalescedP5pixelS0_:
[----:B------:R-:W-:Y:S01]  /*0000*/  LDC R1, c[0x0][0x37c] ;  /* 0x0000df00ff017b82 */ /* 0x000fe20000000800 */
[----:B------:R-:W0:Y:S07]  /*0010*/  S2R R7, SR_TID.X ;  /* 0x0000000000077919 */ /* 0x000e2e0000002100 */
[----:B------:R-:W0:Y:S01]  /*0020*/  LDC.64 R2, c[0x0][0x388] ;  /* 0x0000e200ff027b82 */ /* 0x000e220000000a00 */
[----:B------:R-:W1:Y:S07]  /*0030*/  LDCU.64 UR4, c[0x0][0x358] ;  /* 0x00006b00ff0477ac */ /* 0x000e6e0008000a00 */
[----:B------:R-:W2:Y:S01]  /*0040*/  LDC.64 R4, c[0x0][0x380] ;  /* 0x0000e000ff047b82 */ /* 0x000ea20000000a00 */
[----:B0-----:R-:W-:-:S05]  /*0050*/  IMAD.WIDE.U32 R2, R7, 0x4, R2 ;  /* 0x0000000407027825 */ /* 0x001fca00078e0002 */
[----:B-1----:R-:W3:Y:S02]  /*0060*/  LDG.E R13, desc[UR4][R2.64] ;  /* 0x00000004020d7981 */ /* 0x002ee4000c1e1900 */
[----:B------:R-:W0:Y:S01]  /*0070*/  LDC R17, c[0x0][0x360] ;  /* 0x0000d800ff117b82 */ /* 0x000e220000000800 */
[----:B--2---:R-:W-:-:S04]  /*0080*/  IMAD.WIDE.U32 R4, R7, 0x4, R4 ;  /* 0x0000000407047825 */ /* 0x004fc800078e0004 */
[C---:B0-----:R-:W-:Y:S01]  /*0090*/  IMAD.WIDE R6, R17.reuse, 0x4, R2 ;  /* 0x0000000411067825 */ /* 0x041fe200078e0202 */
[----:B---3--:R-:W-:Y:S04]  /*00a0*/  STG.E desc[UR4][R4.64], R13 ;  /* 0x0000000d04007986 */ /* 0x008fe8000c101904 */
[----:B------:R-:W2:Y:S01]  /*00b0*/  LDG.E R15, desc[UR4][R6.64] ;  /* 0x00000004060f7981 */ /* 0x000ea2000c1e1900 */
[----:B------:R-:W-:-:S04]  /*00c0*/  IMAD.WIDE R8, R17, 0x4, R4 ;  /* 0x0000000411087825 */ /* 0x000fc800078e0204 */
[C---:B------:R-:W-:Y:S01]  /*00d0*/  IMAD.WIDE R10, R17.reuse, 0x4, R6 ;  /* 0x00000004110a7825 */ /* 0x040fe200078e0206 */
[----:B--2---:R-:W-:Y:S05]  /*00e0*/  STG.E desc[UR4][R8.64], R15 ;  /* 0x0000000f08007986 */ /* 0x004fea000c101904 */
[----:B------:R-:W2:Y:S01]  /*00f0*/  LDG.E R11, desc[UR4][R10.64] ;  /* 0x000000040a0b7981 */ /* 0x000ea2000c1e1900 */
[----:B------:R-:W-:-:S05]  /*0100*/  IMAD.WIDE R2, R17, 0x4, R8 ;  /* 0x0000000411027825 */ /* 0x000fca00078e0208 */
[----:B--2---:R-:W-:Y:S01]  /*0110*/  STG.E desc[UR4][R2.64], R11 ;  /* 0x0000000b02007986 */ /* 0x004fe2000c101904 */
[----:B------:R-:W-:Y:S05]  /*0120*/  EXIT ;  /* 0x000000000000794d */ /* 0x000fea0003800000 */
.L_x_0:
[----:B------:R-:W-:-:S00]  /*0130*/  BRA `(.L_x_0) ;  /* 0xfffffffc00fc7947 */ /* 0x000fc0000383ffff */
[----:B------:R-:W-:-:S00]  /*0140*/  NOP ;  /* 0x0000000000007918 */ /* 0x000fc00000000000 */
        /* <DEDUP_REMOVED lines=11> */
.L_x_2:


//--------------------- .text._Z20rgb_copy_interleavedP5pixelS0_ --------------------------
	.section	.text._Z20rgb_copy_interleavedP5pixelS0_,"ax",@progbits
	.align	128
        .global         _Z20rgb_copy_interleavedP5pixelS0_
        .type           _Z20rgb_copy_interleavedP5pixelS0_,@function
        .size           _Z20rgb_copy_interleavedP5pixelS0_,(.L_x_3 - _Z20rgb_copy_interleavedP5pixelS0_)
        .other          _Z20rgb_copy_interleavedP5pixelS0_,@"STO_CUDA_ENTRY STV_DEFAULT"
_Z20rgb_copy_interleavedP5pixelS0_:
.text._Z20rgb_copy_interleavedP5pixelS0_:
[----:B------:R-:W-:Y:S01]  /*0000*/  LDC R1, c[0x0][0x37c] ;  /* 0x0000df00ff017b82 */ /* 0x000fe20000000800 */
[----:B------:R-:W0:Y:S07]  /*0010*/  S2R R9, SR_TID.X ;  /* 0x0000000000097919 */ /* 0x000e2e0000002100 */
[----:B------:R-:W0:Y:S01]  /*0020*/  LDC.64 R2, c[0x0][0x388] ;  /* 0x0000e200ff027b82 */ /* 0x000e220000000a00 */
[----:B------:R-:W1:Y:S07]  /*0030*/  LDCU.64 UR4, c[0x0][0x358] ;  /* 0x00006b00ff0477ac */ /* 0x000e6e0008000a00 */
[----:B------:R-:W2:Y:S01]  /*0040*/  LDC.64 R4, c[0x0][0x380] ;  /* 0x0000e000ff047b82 */ /* 0x000ea20000000a00 */
[----:B0-----:R-:W-:-:S05]  /*0050*/  IMAD.WIDE.U32 R2, R9, 0xc, R2 ;  /* 0x0000000c09027825 */ /* 0x001fca00078e0002 */
[----:B-1----:R-:W3:Y:S01]  /*0060*/  LDG.E R7, desc[UR4][R2.64] ;  /* 0x0000000402077981 */ /* 0x002ee2000c1e1900 */
[----:B--2---:R-:W-:-:S05]  /*0070*/  IMAD.WIDE.U32 R4, R9, 0xc, R4 ;  /* 0x0000000c09047825 */ /* 0x004fca00078e0004 */
[----:B---3--:R-:W-:Y:S04]  /*0080*/  STG.E desc[UR4][R4.64], R7 ;  /* 0x0000000704007986 */ /* 0x008fe8000c101904 */
[----:B------:R-:W2:Y:S04]  /*0090*/  LDG.E R9, desc[UR4][R2.64+0x4] ;  /* 0x0000040402097981 */ /* 0x000ea8000c1e1900 */
[----:B--2---:R-:W-:Y:S04]  /*00a0*/  STG.E desc[UR4][R4.64+0x4], R9 ;  /* 0x0000040904007986 */ /* 0x004fe8000c101904 */
[----:B------:R-:W2:Y:S04]  /*00b0*/  LDG.E R11, desc[UR4][R2.64+0x8] ;  /* 0x00000804020b7981 */ /* 0x000ea8000c1e1900 */
[----:B--2---:R-:W-:Y:S01]  /*00c0*/  STG.E desc[UR4][R4.64+0x8], R11 ;  /* 0x0000080b04007986 */ /* 0x004fe2000c101904 */
[----:B------:R-:W-:Y:S05]  /*00d0*/  EXIT ;  /* 0x000000000000794d */ /* 0x000fea0003800000 */
.L_x_1:
        /* <DEDUP_REMOVED lines=10> */
.L_x_3:


//--------------------- .nv.shared.reserved.0     --------------------------
	.section	.nv.shared.reserved.0,"aw",@nobits
	.weak		__nv_reservedSMEM_offset_0_alias
	.size		__nv_reservedSMEM_offset_0_alias, 0, 64
	.other		__nv_reservedSMEM_offset_0_alias,@"STO_CUDA_RESERVED_SHARED STV_DEFAULT"
__nv_reservedSMEM_offset_0_alias:
	.zero		0
	.zero		64


//--------------------- .nv.constant0._Z18rgb_copy_coalescedP5pixelS0_ --------------------------
	.section	.nv.constant0._Z18rgb_copy_coalescedP5pixelS0_,"a",@progbits
	.sectionflags	@""
	.align	4
.nv.constant0._Z18rgb_copy_coalescedP5pixelS0_:
	.zero		912


//--------------------- .nv.constant0._Z20rgb_copy_interleavedP5pixelS0_ --------------------------
	.section	.nv.constant0._Z20rgb_copy_interleavedP5pixelS0_,"a",@progbits
	.sectionflags	@""
	.align	4
.nv.constant0._Z20rgb_copy_interleavedP5pixelS0_:
	.zero		912


//--------------------- SYMBOLS --------------------------

	.type		.nv.reservedSmem.offset0,@object
	.size		.nv.reservedSmem.offset0,0x4
